//
// Generated by NVIDIA NVVM Compiler
//
// Compiler Build ID: CL-36424714
// Cuda compilation tools, release 13.0, V13.0.88
// Based on NVVM 20.0.0
//

.version 9.0
.target sm_100
.address_size 64

	// .globl	_Z3addPfS_S_i
// _ZZ3addPfS_S_iE5cache has been demoted

.visible .entry _Z3addPfS_S_i(
	.param .u64 .ptr .align 1 _Z3addPfS_S_i_param_0,
	.param .u64 .ptr .align 1 _Z3addPfS_S_i_param_1,
	.param .u64 .ptr .align 1 _Z3addPfS_S_i_param_2,
	.param .u32 _Z3addPfS_S_i_param_3
)
{
	.reg .pred 	%p<7>;
	.reg .b32 	%r<19>;
	.reg .b32 	%f<12>;
	.reg .b64 	%rd<10>;
	// demoted variable
	.shared .align 4 .b8 _ZZ3addPfS_S_iE5cache[2048];
	ld.param.u64 	%rd1, [_Z3addPfS_S_i_param_0];
	ld.param.u64 	%rd2, [_Z3addPfS_S_i_param_1];
	ld.param.u64 	%rd3, [_Z3addPfS_S_i_param_2];
	ld.param.u32 	%r10, [_Z3addPfS_S_i_param_3];
	mov.u32 	%r1, %tid.x;
	mov.u32 	%r11, %ctaid.x;
	mov.u32 	%r18, %ntid.x;
	mad.lo.s32 	%r17, %r11, %r18, %r1;
	setp.ge.s32 	%p1, %r17, %r10;
	mov.f32 	%f11, 0f00000000;
	@%p1 bra 	$L__BB0_4;
	mov.u32 	%r12, %nctaid.x;
	mul.lo.s32 	%r4, %r18, %r12;
$L__BB0_2:
	mov.u32 	%r5, %r17;
	add.s32 	%r17, %r5, %r4;
	setp.lt.s32 	%p2, %r17, %r10;
	@%p2 bra 	$L__BB0_2;
	cvta.to.global.u64 	%rd4, %rd1;
	mul.wide.s32 	%rd5, %r5, 4;
	add.s64 	%rd6, %rd4, %rd5;
	ld.global.f32 	%f4, [%rd6];
	cvta.to.global.u64 	%rd7, %rd2;
	add.s64 	%rd8, %rd7, %rd5;
	ld.global.f32 	%f5, [%rd8];
	mul.f32 	%f11, %f4, %f5;
$L__BB0_4:
	shl.b32 	%r13, %r1, 2;
	mov.u32 	%r14, _ZZ3addPfS_S_iE5cache;
	add.s32 	%r7, %r14, %r13;
	st.shared.f32 	[%r7], %f11;
	bar.sync 	0;
	setp.lt.u32 	%p3, %r18, 2;
	@%p3 bra 	$L__BB0_8;
$L__BB0_5:
	shr.u32 	%r9, %r18, 1;
	setp.ge.u32 	%p4, %r1, %r9;
	@%p4 bra 	$L__BB0_7;
	shl.b32 	%r15, %r9, 2;
	add.s32 	%r16, %r7, %r15;
	ld.shared.f32 	%f6, [%r16];
	ld.shared.f32 	%f7, [%r7];
	add.f32 	%f8, %f6, %f7;
	st.shared.f32 	[%r7], %f8;
$L__BB0_7:
	bar.sync 	0;
	setp.gt.u32 	%p5, %r18, 3;
	mov.u32 	%r18, %r9;
	@%p5 bra 	$L__BB0_5;
$L__BB0_8:
	setp.ne.s32 	%p6, %r1, 0;
	@%p6 bra 	$L__BB0_10;
	ld.shared.f32 	%f9, [_ZZ3addPfS_S_iE5cache];
	cvta.to.global.u64 	%rd9, %rd3;
	atom.global.add.f32 	%f10, [%rd9], %f9;
$L__BB0_10:
	ret;

}


// ===== COMPILED SASS (sm_100) =====

	.target	sm_100

	.elftype	@"ET_EXEC"


//--------------------- .note.nv.tkinfo           --------------------------
	.section	.note.nv.tkinfo,"",@"SHT_NOTE"
	.sectionflags	@"SHF_NOTE_NV_TKINFO"
	.tkinfo
        /*0018*/ 	.word	0x00000002
        /*0030*/ 	.string	""
        /*0030*/ 	.string	"ptxas"
        /*0030*/ 	.string	"Cuda compilation tools, release 13.0, V13.0.88"
        /*0030*/ 	.string	"Build cuda_13.0.r13.0/compiler.36424714_0"
        /*0030*/ 	.string	"-arch sm_100 -m 64 "



//--------------------- .note.nv.cuinfo           --------------------------
	.section	.note.nv.cuinfo,"",@"SHT_NOTE"
	.sectionflags	@"SHF_NOTE_NV_CUINFO"
        /*0018*/ 	.short	0x0002
        /*001a*/ 	.short	0x0064
        /*001c*/ 	.short	0x0082
	.zero		2


//--------------------- .nv.info                  --------------------------
	.section	.nv.info,"",@"SHT_CUDA_INFO"
	.align	4


	//----- nvinfo : EIATTR_REGCOUNT
	.align		4
        /*0000*/ 	.byte	0x04, 0x2f
        /*0002*/ 	.short	(.L_1 - .L_0)
	.align		4
.L_0:
        /*0004*/ 	.word	index@(_Z3addPfS_S_i)
        /*0008*/ 	.word	0x0000000c


	//----- nvinfo : EIATTR_FRAME_SIZE
	.align		4
.L_1:
        /*000c*/ 	.byte	0x04, 0x11
        /*000e*/ 	.short	(.L_3 - .L_2)
	.align		4
.L_2:
        /*0010*/ 	.word	index@(_Z3addPfS_S_i)
        /*0014*/ 	.word	0x00000000


	//----- nvinfo : EIATTR_MIN_STACK_SIZE
	.align		4
.L_3:
        /*0018*/ 	.byte	0x04, 0x12
        /*001a*/ 	.short	(.L_5 - .L_4)
	.align		4
.L_4:
        /*001c*/ 	.word	index@(_Z3addPfS_S_i)
        /*0020*/ 	.word	0x00000000
.L_5:


//--------------------- .nv.compat                --------------------------
	.section	.nv.compat,"",@"SHT_CUDA_COMPAT_INFO"
	.align	4
        /*0000*/ 	.byte	0x02, 0x09, 0x00, 0x00, 0x02, 0x02, 0x01, 0x00, 0x02, 0x05, 0x05, 0x00, 0x03, 0x07, 0x01, 0x01
        /*0010*/ 	.byte	0x02, 0x03, 0x00, 0x00, 0x02, 0x06, 0x01, 0x00, 0x04, 0x0b, 0x08, 0x00, 0x09, 0x00, 0x00, 0x00
        /*0020*/ 	.byte	0x00, 0x00, 0x00, 0x00


//--------------------- .nv.info._Z3addPfS_S_i    --------------------------
	.section	.nv.info._Z3addPfS_S_i,"",@"SHT_CUDA_INFO"
	.sectionflags	@""
	.align	4


	//----- nvinfo : EIATTR_CUDA_API_VERSION
	.align		4
        /*0000*/ 	.byte	0x04, 0x37
        /*0002*/ 	.short	(.L_7 - .L_6)
.L_6:
        /*0004*/ 	.word	0x00000082


	//----- nvinfo : EIATTR_KPARAM_INFO
	.align		4
.L_7:
        /*0008*/ 	.byte	0x04, 0x17
        /*000a*/ 	.short	(.L_9 - .L_8)
.L_8:
        /*000c*/ 	.word	0x00000000
        /*0010*/ 	.short	0x0003
        /*0012*/ 	.short	0x0018
        /*0014*/ 	.byte	0x00, 0xf0, 0x11, 0x00


	//----- nvinfo : EIATTR_KPARAM_INFO
	.align		4
.L_9:
        /*0018*/ 	.byte	0x04, 0x17
        /*001a*/ 	.short	(.L_11 - .L_10)
.L_10:
        /*001c*/ 	.word	0x00000000
        /*0020*/ 	.short	0x0002
        /*0022*/ 	.short	0x0010
        /*0024*/ 	.byte	0x00, 0xf5, 0x21, 0x00


	//----- nvinfo : EIATTR_KPARAM_INFO
	.align		4
.L_11:
        /*0028*/ 	.byte	0x04, 0x17
        /*002a*/ 	.short	(.L_13 - .L_12)
.L_12:
        /*002c*/ 	.word	0x00000000
        /*0030*/ 	.short	0x0001
        /*0032*/ 	.short	0x0008
        /*0034*/ 	.byte	0x00, 0xf5, 0x21, 0x00


	//----- nvinfo : EIATTR_KPARAM_INFO
	.align		4
.L_13:
        /*0038*/ 	.byte	0x04, 0x17
        /*003a*/ 	.short	(.L_15 - .L_14)
.L_14:
        /*003c*/ 	.word	0x00000000
        /*0040*/ 	.short	0x0000
        /*0042*/ 	.short	0x0000
        /*0044*/ 	.byte	0x00, 0xf5, 0x21, 0x00


	//----- nvinfo : EIATTR_SPARSE_MMA_MASK
	.align		4
.L_15:
        /*0048*/ 	.byte	0x03, 0x50
        /*004a*/ 	.short	0x0000


	//----- nvinfo : EIATTR_MAXREG_COUNT
	.align		4
        /*004c*/ 	.byte	0x03, 0x1b
        /*004e*/ 	.short	0x00ff


	//----- nvinfo : EIATTR_NUM_BARRIERS
	.align		4
        /*0050*/ 	.byte	0x02, 0x4c
        /*0052*/ 	.byte	0x01
	.zero		1


	//----- nvinfo : EIATTR_MERCURY_ISA_VERSION
	.align		4
        /*0054*/ 	.byte	0x03, 0x5f
        /*0056*/ 	.short	0x0101


	//----- nvinfo : EIATTR_VRC_CTA_INIT_COUNT
	.align		4
        /*0058*/ 	.byte	0x02, 0x4a
	.zero		1
	.zero		1


	//----- nvinfo : EIATTR_EXIT_INSTR_OFFSETS
	.align		4
        /*005c*/ 	.byte	0x04, 0x1c
        /*005e*/ 	.short	(.L_17 - .L_16)


	//   ....[0]....
.L_16:
        /*0060*/ 	.word	0x000002f0


	//   ....[1]....
        /*0064*/ 	.word	0x00000360


	//----- nvinfo : EIATTR_CRS_STACK_SIZE
	.align		4
.L_17:
        /*0068*/ 	.byte	0x04, 0x1e
        /*006a*/ 	.short	(.L_19 - .L_18)
.L_18:
        /*006c*/ 	.word	0x00000000


	//----- nvinfo : EIATTR_CBANK_PARAM_SIZE
	.align		4
.L_19:
        /*0070*/ 	.byte	0x03, 0x19
        /*0072*/ 	.short	0x001c


	//----- nvinfo : EIATTR_PARAM_CBANK
	.align		4
        /*0074*/ 	.byte	0x04, 0x0a
        /*0076*/ 	.short	(.L_21 - .L_20)
	.align		4
.L_20:
        /*0078*/ 	.word	index@(.nv.constant0._Z3addPfS_S_i)
        /*007c*/ 	.short	0x0380
        /*007e*/ 	.short	0x001c


	//----- nvinfo : EIATTR_SW_WAR
	.align		4
.L_21:
        /*0080*/ 	.byte	0x04, 0x36
        /*0082*/ 	.short	(.L_23 - .L_22)
.L_22:
        /*0084*/ 	.word	0x00000008
.L_23:


//--------------------- .nv.callgraph             --------------------------
	.section	.nv.callgraph,"",@"SHT_CUDA_CALLGRAPH"
	.align	4
	.sectionentsize	8
	.align		4
        /*0000*/ 	.word	0x00000000
	.align		4
        /*0004*/ 	.word	0xffffffff
	.align		4
        /*0008*/ 	.word	0x00000000
	.align		4
        /*000c*/ 	.word	0xfffffffe
	.align		4
        /*0010*/ 	.word	0x00000000
	.align		4
        /*0014*/ 	.word	0xfffffffd
	.align		4
        /*0018*/ 	.word	0x00000000
	.align		4
        /*001c*/ 	.word	0xfffffffc


//--------------------- .text._Z3addPfS_S_i       --------------------------
	.section	.text._Z3addPfS_S_i,"ax",@progbits
	.align	128
        .global         _Z3addPfS_S_i
        .type           _Z3addPfS_S_i,@function
        .size           _Z3addPfS_S_i,(.L_x_7 - _Z3addPfS_S_i)
        .other          _Z3addPfS_S_i,@"STO_CUDA_ENTRY STV_DEFAULT"
_Z3addPfS_S_i:
.text._Z3addPfS_S_i:
[----:B------:R-:W-:Y:S01]  /*0000*/  LDC R1, c[0x0][0x37c] ;  /* 0x0000df00ff017b82 */ /* 0x000fe20000000800 */
[----:B------:R-:W0:Y:S07]  /*0010*/  S2R R9, SR_TID.X ;  /* 0x0000000000097919 */ /* 0x000e2e0000002100 */
[----:B------:R-:W0:Y:S01]  /*0020*/  S2UR UR4, SR_CTAID.X ;  /* 0x00000000000479c3 */ /* 0x000e220000002500 */
[----:B------:R-:W1:Y:S01]  /*0030*/  LDCU UR5, c[0x0][0x398] ;  /* 0x00007300ff0577ac */ /* 0x000e620008000800 */
[----:B------:R-:W-:Y:S01]  /*0040*/  BSSY.RECONVERGENT B0, `(.L_x_0) ;  /* 0x0000016000007945 */ /* 0x000fe20003800200 */
[----:B------:R-:W-:Y:S01]  /*0050*/  IMAD.MOV.U32 R7, RZ, RZ, RZ ;  /* 0x000000ffff077224 */ /* 0x000fe200078e00ff */
[----:B------:R-:W2:Y:S04]  /*0060*/  LDCU.64 UR6, c[0x0][0x358] ;  /* 0x00006b00ff0677ac */ /* 0x000ea80008000a00 */
[----:B------:R-:W0:Y:S02]  /*0070*/  LDC R6, c[0x0][0x360] ;  /* 0x0000d800ff067b82 */ /* 0x000e240000000800 */
[----:B0-----:R-:W-:-:S05]  /*0080*/  IMAD R0, R6, UR4, R9 ;  /* 0x0000000406007c24 */ /* 0x001fca000f8e0209 */
[----:B-1----:R-:W-:-:S13]  /*0090*/  ISETP.GE.AND P0, PT, R0, UR5, PT ;  /* 0x0000000500007c0c */ /* 0x002fda000bf06270 */
[----:B--2---:R-:W-:Y:S05]  /*00a0*/  @P0 BRA `(.L_x_1) ;  /* 0x00000000003c0947 */ /* 0x004fea0003800000 */
[----:B------:R-:W0:Y:S01]  /*00b0*/  LDCU UR4, c[0x0][0x370] ;  /* 0x00006e00ff0477ac */ /* 0x000e220008000800 */
[----:B------:R-:W-:Y:S01]  /*00c0*/  BSSY.RECONVERGENT B1, `(.L_x_2) ;  /* 0x0000006000017945 */ /* 0x000fe20003800200 */
[----:B0-----:R-:W-:-:S07]  /*00d0*/  IMAD R3, R6, UR4, RZ ;  /* 0x0000000406037c24 */ /* 0x001fce000f8e02ff */
.L_x_3:
[----:B------:R-:W-:Y:S01]  /*00e0*/  MOV R7, R0 ;  /* 0x0000000000077202 */ /* 0x000fe20000000f00 */
[----:B------:R-:W-:-:S05]  /*00f0*/  IMAD.IADD R0, R3, 0x1, R0 ;  /* 0x0000000103007824 */ /* 0x000fca00078e0200 */
[----:B------:R-:W-:-:S13]  /*0100*/  ISETP.GE.AND P0, PT, R0, UR5, PT ;  /* 0x0000000500007c0c */ /* 0x000fda000bf06270 */
[----:B------:R-:W-:Y:S05]  /*0110*/  @!P0 BRA `(.L_x_3) ;  /* 0xfffffffc00f08947 */ /* 0x000fea000383ffff */
[----:B------:R-:W-:Y:S05]  /*0120*/  BSYNC.RECONVERGENT B1 ;  /* 0x0000000000017941 */ /* 0x000fea0003800200 */
.L_x_2:
[----:B------:R-:W0:Y:S08]  /*0130*/  LDC.64 R2, c[0x0][0x380] ;  /* 0x0000e000ff027b82 */ /* 0x000e300000000a00 */
[----:B------:R-:W1:Y:S01]  /*0140*/  LDC.64 R4, c[0x0][0x388] ;  /* 0x0000e200ff047b82 */ /* 0x000e620000000a00 */
[----:B0-----:R-:W-:-:S06]  /*0150*/  IMAD.WIDE R2, R7, 0x4, R2 ;  /* 0x0000000407027825 */ /* 0x001fcc00078e0202 */
[----:B------:R-:W2:Y:S01]  /*0160*/  LDG.E R2, desc[UR6][R2.64] ;  /* 0x0000000602027981 */ /* 0x000ea2000c1e1900 */
[----:B-1----:R-:W-:-:S06]  /*0170*/  IMAD.WIDE R4, R7, 0x4, R4 ;  /* 0x0000000407047825 */ /* 0x002fcc00078e0204 */
[----:B------:R-:W2:Y:S02]  /*0180*/  LDG.E R5, desc[UR6][R4.64] ;  /* 0x0000000604057981 */ /* 0x000ea4000c1e1900 */
[----:B--2---:R-:W-:-:S07]  /*0190*/  FMUL R7, R2, R5 ;  /* 0x0000000502077220 */ /* 0x004fce0000400000 */
.L_x_1:
[----:B------:R-:W-:Y:S05]  /*01a0*/  BSYNC.RECONVERGENT B0 ;  /* 0x0000000000007941 */ /* 0x000fea0003800200 */
.L_x_0:
[----:B------:R-:W0:Y:S01]  /*01b0*/  S2UR UR5, SR_CgaCtaId ;  /* 0x00000000000579c3 */ /* 0x000e220000008800 */
[----:B------:R-:W-:Y:S01]  /*01c0*/  UMOV UR4, 0x400 ;  /* 0x0000040000047882 */ /* 0x000fe20000000000 */
[----:B------:R-:W-:Y:S02]  /*01d0*/  ISETP.GE.U32.AND P1, PT, R6, 0x2, PT ;  /* 0x000000020600780c */ /* 0x000fe40003f26070 */
[----:B------:R-:W-:Y:S01]  /*01e0*/  ISETP.NE.AND P0, PT, R9, RZ, PT ;  /* 0x000000ff0900720c */ /* 0x000fe20003f05270 */
[----:B0-----:R-:W-:-:S06]  /*01f0*/  ULEA UR4, UR5, UR4, 0x18 ;  /* 0x0000000405047291 */ /* 0x001fcc000f8ec0ff */
[----:B------:R-:W-:-:S05]  /*0200*/  LEA R0, R9, UR4, 0x2 ;  /* 0x0000000409007c11 */ /* 0x000fca000f8e10ff */
[----:B------:R0:W-:Y:S01]  /*0210*/  STS [R0], R7 ;  /* 0x0000000700007388 */ /* 0x0001e20000000800 */
[----:B------:R-:W-:Y:S06]  /*0220*/  BAR.SYNC.DEFER_BLOCKING 0x0 ;  /* 0x0000000000007b1d */ /* 0x000fec0000010000 */
[----:B------:R-:W-:Y:S05]  /*0230*/  @!P1 BRA `(.L_x_4) ;  /* 0x00000000002c9947 */ /* 0x000fea0003800000 */
.L_x_5:
[----:B------:R-:W-:-:S04]  /*0240*/  SHF.R.U32.HI R4, RZ, 0x1, R6 ;  /* 0x00000001ff047819 */ /* 0x000fc80000011606 */
[----:B------:R-:W-:-:S13]  /*0250*/  ISETP.GE.U32.AND P1, PT, R9, R4, PT ;  /* 0x000000040900720c */ /* 0x000fda0003f26070 */
[----:B------:R-:W-:Y:S01]  /*0260*/  @!P1 LEA R2, R4, R0, 0x2 ;  /* 0x0000000004029211 */ /* 0x000fe200078e10ff */
[----:B------:R-:W-:Y:S05]  /*0270*/  @!P1 LDS R3, [R0] ;  /* 0x0000000000039984 */ /* 0x000fea0000000800 */
[----:B------:R-:W1:Y:S02]  /*0280*/  @!P1 LDS R2, [R2] ;  /* 0x0000000002029984 */ /* 0x000e640000000800 */
[----:B-1----:R-:W-:-:S05]  /*0290*/  @!P1 FADD R3, R2, R3 ;  /* 0x0000000302039221 */ /* 0x002fca0000000000 */
[----:B------:R1:W-:Y:S01]  /*02a0*/  @!P1 STS [R0], R3 ;  /* 0x0000000300009388 */ /* 0x0003e20000000800 */
[----:B------:R-:W-:Y:S01]  /*02b0*/  BAR.SYNC.DEFER_BLOCKING 0x0 ;  /* 0x0000000000007b1d */ /* 0x000fe20000010000 */
[----:B------:R-:W-:Y:S01]  /*02c0*/  ISETP.GT.U32.AND P1, PT, R6, 0x3, PT ;  /* 0x000000030600780c */ /* 0x000fe20003f24070 */
[----:B------:R-:W-:-:S12]  /*02d0*/  IMAD.MOV.U32 R6, RZ, RZ, R4 ;  /* 0x000000ffff067224 */ /* 0x000fd800078e0004 */
[----:B-1----:R-:W-:Y:S05]  /*02e0*/  @P1 BRA `(.L_x_5) ;  /* 0xfffffffc00d41947 */ /* 0x002fea000383ffff */
.L_x_4:
[----:B------:R-:W-:Y:S05]  /*02f0*/  @P0 EXIT ;  /* 0x000000000000094d */ /* 0x000fea0003800000 */
[----:B------:R-:W1:Y:S01]  /*0300*/  S2UR UR5, SR_CgaCtaId ;  /* 0x00000000000579c3 */ /* 0x000e620000008800 */
[----:B------:R-:W-:-:S07]  /*0310*/  UMOV UR4, 0x400 ;  /* 0x0000040000047882 */ /* 0x000fce0000000000 */
[----:B------:R-:W2:Y:S01]  /*0320*/  LDC.64 R2, c[0x0][0x390] ;  /* 0x0000e400ff027b82 */ /* 0x000ea20000000a00 */
[----:B-1----:R-:W-:-:S09]  /*0330*/  ULEA UR4, UR5, UR4, 0x18 ;  /* 0x0000000405047291 */ /* 0x002fd2000f8ec0ff */
[----:B------:R-:W2:Y:S04]  /*0340*/  LDS R5, [UR4] ;  /* 0x00000004ff057984 */ /* 0x000ea80008000800 */
[----:B--2---:R-:W-:Y:S01]  /*0350*/  REDG.E.ADD.F32.FTZ.RN.STRONG.GPU desc[UR6][R2.64], R5 ;  /* 0x00000005020079a6 */ /* 0x004fe2000c12f306 */
[----:B------:R-:W-:Y:S05]  /*0360*/  EXIT ;  /* 0x000000000000794d */ /* 0x000fea0003800000 */
.L_x_6:
[----:B------:R-:W-:-:S00]  /*0370*/  BRA `(.L_x_6) ;  /* 0xfffffffc00fc7947 */ /* 0x000fc0000383ffff */
[----:B------:R-:W-:-:S00]  /*0380*/  NOP ;  /* 0x0000000000007918 */ /* 0x000fc00000000000 */
[----:B------:R-:W-:-:S00]  /*0390*/  NOP ;  /* 0x0000000000007918 */ /* 0x000fc00000000000 */
[----:B------:R-:W-:-:S00]  /*03a0*/  NOP ;  /* 0x0000000000007918 */ /* 0x000fc00000000000 */
[----:B------:R-:W-:-:S00]  /*03b0*/  NOP ;  /* 0x0000000000007918 */ /* 0x000fc00000000000 */
[----:B------:R-:W-:-:S00]  /*03c0*/  NOP ;  /* 0x0000000000007918 */ /* 0x000fc00000000000 */
[----:B------:R-:W-:-:S00]  /*03d0*/  NOP ;  /* 0x0000000000007918 */ /* 0x000fc00000000000 */
[----:B------:R-:W-:-:S00]  /*03e0*/  NOP ;  /* 0x0000000000007918 */ /* 0x000fc00000000000 */
[----:B------:R-:W-:-:S00]  /*03f0*/  NOP ;  /* 0x0000000000007918 */ /* 0x000fc00000000000 */
.L_x_7:


//--------------------- .nv.shared._Z3addPfS_S_i  --------------------------
	.section	.nv.shared._Z3addPfS_S_i,"aw",@nobits
	.sectionflags	@""
	.align	4
.nv.shared._Z3addPfS_S_i:
	.zero		3072


//--------------------- .nv.shared.reserved.0     --------------------------
	.section	.nv.shared.reserved.0,"aw",@nobits
	.weak		__nv_reservedSMEM_offset_0_alias
	.size		__nv_reservedSMEM_offset_0_alias, 0, 64
	.other		__nv_reservedSMEM_offset_0_alias,@"STO_CUDA_RESERVED_SHARED STV_DEFAULT"
__nv_reservedSMEM_offset_0_alias:
	.zero		0
	.zero		64


//--------------------- .nv.constant0._Z3addPfS_S_i --------------------------
	.section	.nv.constant0._Z3addPfS_S_i,"a",@progbits
	.sectionflags	@""
	.align	4
.nv.constant0._Z3addPfS_S_i:
	.zero		924


//--------------------- SYMBOLS --------------------------

	.type		.nv.reservedSmem.offset0,@object
	.size		.nv.reservedSmem.offset0,0x4
	.type		.nv.reservedSmem.cap,@object
	.size		.nv.reservedSmem.cap,0x4
